//
// Generated by NVIDIA NVVM Compiler
//
// Compiler Build ID: CL-36424714
// Cuda compilation tools, release 13.0, V13.0.88
// Based on NVVM 20.0.0
//

.version 9.0
.target sm_100
.address_size 64

	// .globl	_Z16checkDeviceIndexv
.extern .func  (.param .b32 func_retval0) vprintf
(
	.param .b64 vprintf_param_0,
	.param .b64 vprintf_param_1
)
;
.global .align 1 .b8 $str[104] = {116, 104, 114, 101, 97, 100, 73, 100, 120, 32, 58, 32, 40, 37, 100, 44, 32, 37, 100, 44, 32, 37, 100, 41, 32, 47, 32, 98, 108, 111, 99, 107, 73, 100, 120, 32, 58, 32, 40, 37, 100, 44, 32, 37, 100, 44, 32, 37, 100, 41, 32, 47, 32, 98, 108, 111, 99, 107, 68, 105, 109, 32, 58, 32, 40, 37, 100, 44, 32, 37, 100, 44, 32, 37, 100, 41, 32, 47, 32, 103, 114, 105, 100, 68, 105, 109, 32, 58, 32, 40, 37, 100, 44, 32, 37, 100, 44, 32, 37, 100, 41, 32, 10};

.visible .entry _Z16checkDeviceIndexv()
{
	.local .align 16 .b8 	__local_depot0[48];
	.reg .b64 	%SP;
	.reg .b64 	%SPL;
	.reg .b32 	%r<15>;
	.reg .b64 	%rd<5>;

	mov.u64 	%SPL, __local_depot0;
	cvta.local.u64 	%SP, %SPL;
	add.u64 	%rd1, %SP, 0;
	add.u64 	%rd2, %SPL, 0;
	mov.u32 	%r1, %tid.x;
	mov.u32 	%r2, %tid.y;
	mov.u32 	%r3, %tid.z;
	mov.u32 	%r4, %ctaid.x;
	mov.u32 	%r5, %ctaid.y;
	mov.u32 	%r6, %ctaid.z;
	mov.u32 	%r7, %ntid.x;
	mov.u32 	%r8, %ntid.y;
	mov.u32 	%r9, %ntid.z;
	mov.u32 	%r10, %nctaid.x;
	mov.u32 	%r11, %nctaid.y;
	mov.u32 	%r12, %nctaid.z;
	st.local.v4.u32 	[%rd2], {%r1, %r2, %r3, %r4};
	st.local.v4.u32 	[%rd2+16], {%r5, %r6, %r7, %r8};
	st.local.v4.u32 	[%rd2+32], {%r9, %r10, %r11, %r12};
	mov.u64 	%rd3, $str;
	cvta.global.u64 	%rd4, %rd3;
	{ // callseq 0, 0
	.param .b64 param0;
	st.param.b64 	[param0], %rd4;
	.param .b64 param1;
	st.param.b64 	[param1], %rd1;
	.param .b32 retval0;
	call.uni (retval0), 
	vprintf, 
	(
	param0, 
	param1
	);
	ld.param.b32 	%r13, [retval0];
	} // callseq 0
	ret;

}


// ===== COMPILED SASS (sm_100) =====

	.target	sm_100

	.elftype	@"ET_EXEC"


//--------------------- .note.nv.tkinfo           --------------------------
	.section	.note.nv.tkinfo,"",@"SHT_NOTE"
	.sectionflags	@"SHF_NOTE_NV_TKINFO"
	.tkinfo
        /*0018*/ 	.word	0x00000002
        /*0030*/ 	.string	""
        /*0030*/ 	.string	"ptxas"
        /*0030*/ 	.string	"Cuda compilation tools, release 13.0, V13.0.88"
        /*0030*/ 	.string	"Build cuda_13.0.r13.0/compiler.36424714_0"
        /*0030*/ 	.string	"-arch sm_100 -m 64 "



//--------------------- .note.nv.cuinfo           --------------------------
	.section	.note.nv.cuinfo,"",@"SHT_NOTE"
	.sectionflags	@"SHF_NOTE_NV_CUINFO"
        /*0018*/ 	.short	0x0002
        /*001a*/ 	.short	0x0064
        /*001c*/ 	.short	0x0082
	.zero		2


//--------------------- .nv.info                  --------------------------
	.section	.nv.info,"",@"SHT_CUDA_INFO"
	.align	4


	//----- nvinfo : EIATTR_REGCOUNT
	.align		4
        /*0000*/ 	.byte	0x04, 0x2f
        /*0002*/ 	.short	(.L_2 - .L_1)
	.align		4
.L_1:
        /*0004*/ 	.word	index@(_Z16checkDeviceIndexv)
        /*0008*/ 	.word	0x00000018


	//----- nvinfo : EIATTR_FRAME_SIZE
	.align		4
.L_2:
        /*000c*/ 	.byte	0x04, 0x11
        /*000e*/ 	.short	(.L_4 - .L_3)
	.align		4
.L_3:
        /*0010*/ 	.word	index@(_Z16checkDeviceIndexv)
        /*0014*/ 	.word	0x00000030


	//----- nvinfo : EIATTR_MIN_STACK_SIZE
	.align		4
.L_4:
        /*0018*/ 	.byte	0x04, 0x12
        /*001a*/ 	.short	(.L_6 - .L_5)
	.align		4
.L_5:
        /*001c*/ 	.word	index@(_Z16checkDeviceIndexv)
        /*0020*/ 	.word	0x00000030
.L_6:


//--------------------- .nv.compat                --------------------------
	.section	.nv.compat,"",@"SHT_CUDA_COMPAT_INFO"
	.align	4
        /*0000*/ 	.byte	0x02, 0x09, 0x00, 0x00, 0x02, 0x02, 0x01, 0x00, 0x02, 0x05, 0x05, 0x00, 0x03, 0x07, 0x01, 0x01
        /*0010*/ 	.byte	0x02, 0x03, 0x00, 0x00, 0x02, 0x06, 0x01, 0x00, 0x04, 0x0b, 0x08, 0x00, 0x09, 0x00, 0x00, 0x00
        /*0020*/ 	.byte	0x00, 0x00, 0x00, 0x00


//--------------------- .nv.info._Z16checkDeviceIndexv --------------------------
	.section	.nv.info._Z16checkDeviceIndexv,"",@"SHT_CUDA_INFO"
	.sectionflags	@""
	.align	4


	//----- nvinfo : EIATTR_CUDA_API_VERSION
	.align		4
        /*0000*/ 	.byte	0x04, 0x37
        /*0002*/ 	.short	(.L_8 - .L_7)
.L_7:
        /*0004*/ 	.word	0x00000082


	//----- nvinfo : EIATTR_SPARSE_MMA_MASK
	.align		4
.L_8:
        /*0008*/ 	.byte	0x03, 0x50
        /*000a*/ 	.short	0x0000


	//----- nvinfo : EIATTR_MAXREG_COUNT
	.align		4
        /*000c*/ 	.byte	0x03, 0x1b
        /*000e*/ 	.short	0x00ff


	//----- nvinfo : EIATTR_EXTERNS
	.align		4
        /*0010*/ 	.byte	0x04, 0x0f
        /*0012*/ 	.short	(.L_10 - .L_9)


	//   ....[0]....
	.align		4
.L_9:
        /*0014*/ 	.word	index@(vprintf)


	//----- nvinfo : EIATTR_MERCURY_ISA_VERSION
	.align		4
.L_10:
        /*0018*/ 	.byte	0x03, 0x5f
        /*001a*/ 	.short	0x0101


	//----- nvinfo : EIATTR_VRC_CTA_INIT_COUNT
	.align		4
        /*001c*/ 	.byte	0x02, 0x4a
	.zero		1
	.zero		1


	//----- nvinfo : EIATTR_SYSCALL_OFFSETS
	.align		4
        /*0020*/ 	.byte	0x04, 0x46
        /*0022*/ 	.short	(.L_12 - .L_11)


	//   ....[0]....
.L_11:
        /*0024*/ 	.word	0x000001b0


	//----- nvinfo : EIATTR_EXIT_INSTR_OFFSETS
	.align		4
.L_12:
        /*0028*/ 	.byte	0x04, 0x1c
        /*002a*/ 	.short	(.L_14 - .L_13)


	//   ....[0]....
.L_13:
        /*002c*/ 	.word	0x000001c0


	//----- nvinfo : EIATTR_SW_WAR
	.align		4
.L_14:
        /*0030*/ 	.byte	0x04, 0x36
        /*0032*/ 	.short	(.L_16 - .L_15)
.L_15:
        /*0034*/ 	.word	0x00000008
.L_16:


//--------------------- .nv.callgraph             --------------------------
	.section	.nv.callgraph,"",@"SHT_CUDA_CALLGRAPH"
	.align	4
	.sectionentsize	8
	.align		4
        /*0000*/ 	.word	0x00000000
	.align		4
        /*0004*/ 	.word	0xffffffff
	.align		4
        /*0008*/ 	.word	index@(_Z16checkDeviceIndexv)
	.align		4
        /*000c*/ 	.word	index@(vprintf)
	.align		4
        /*0010*/ 	.word	0x00000000
	.align		4
        /*0014*/ 	.word	0xfffffffe
	.align		4
        /*0018*/ 	.word	0x00000000
	.align		4
        /*001c*/ 	.word	0xfffffffd
	.align		4
        /*0020*/ 	.word	0x00000000
	.align		4
        /*0024*/ 	.word	0xfffffffc


//--------------------- .nv.constant4             --------------------------
	.section	.nv.constant4,"a",@progbits
	.align	8
	.align		8
.nv.constant4:
        /*0000*/ 	.dword	vprintf
	.align		8
        /*0008*/ 	.dword	$str


//--------------------- .text._Z16checkDeviceIndexv --------------------------
	.section	.text._Z16checkDeviceIndexv,"ax",@progbits
	.align	128
        .global         _Z16checkDeviceIndexv
        .type           _Z16checkDeviceIndexv,@function
        .size           _Z16checkDeviceIndexv,(.L_x_2 - _Z16checkDeviceIndexv)
        .other          _Z16checkDeviceIndexv,@"STO_CUDA_ENTRY STV_DEFAULT"
_Z16checkDeviceIndexv:
.text._Z16checkDeviceIndexv:
[----:B------:R-:W0:Y:S01]  /*0000*/  LDC R1, c[0x0][0x37c] ;  /* 0x0000df00ff017b82 */ /* 0x000e220000000800 */
[----:B------:R-:W1:Y:S01]  /*0010*/  S2R R8, SR_TID.X ;  /* 0x0000000000087919 */ /* 0x000e620000002100 */
[----:B------:R-:W2:Y:S06]  /*0020*/  LDCU UR5, c[0x0][0x2fc] ;  /* 0x00005f80ff0577ac */ /* 0x000eac0008000800 */
[----:B------:R-:W3:Y:S01]  /*0030*/  LDC R14, c[0x0][0x360] ;  /* 0x0000d800ff0e7b82 */ /* 0x000ee20000000800 */
[----:B0-----:R-:W-:Y:S01]  /*0040*/  VIADD R1, R1, 0xffffffd0 ;  /* 0xffffffd001017836 */ /* 0x001fe20000000000 */
[----:B------:R-:W1:Y:S01]  /*0050*/  S2R R9, SR_TID.Y ;  /* 0x0000000000097919 */ /* 0x000e620000002200 */
[----:B------:R-:W-:Y:S01]  /*0060*/  MOV R0, 0x0 ;  /* 0x0000000000007802 */ /* 0x000fe20000000f00 */
[----:B------:R-:W0:Y:S01]  /*0070*/  LDCU UR4, c[0x0][0x2f8] ;  /* 0x00005f00ff0477ac */ /* 0x000e220008000800 */
[----:B------:R-:W1:Y:S03]  /*0080*/  S2R R10, SR_TID.Z ;  /* 0x00000000000a7919 */ /* 0x000e660000002300 */
[----:B------:R-:W3:Y:S01]  /*0090*/  LDC R15, c[0x0][0x364] ;  /* 0x0000d900ff0f7b82 */ /* 0x000ee20000000800 */
[----:B------:R-:W4:Y:S01]  /*00a0*/  LDCU.64 UR6, c[0x4][0x8] ;  /* 0x01000100ff0677ac */ /* 0x000f220008000a00 */
[----:B------:R-:W1:Y:S01]  /*00b0*/  S2R R11, SR_CTAID.X ;  /* 0x00000000000b7919 */ /* 0x000e620000002500 */
[----:B------:R-:W3:Y:S05]  /*00c0*/  S2R R12, SR_CTAID.Y ;  /* 0x00000000000c7919 */ /* 0x000eea0000002600 */
[----:B------:R-:W5:Y:S01]  /*00d0*/  LDC R16, c[0x0][0x368] ;  /* 0x0000da00ff107b82 */ /* 0x000f620000000800 */
[----:B------:R-:W3:Y:S01]  /*00e0*/  S2R R13, SR_CTAID.Z ;  /* 0x00000000000d7919 */ /* 0x000ee20000002700 */
[----:B0-----:R-:W-:-:S06]  /*00f0*/  IADD3 R6, P0, PT, R1, UR4, RZ ;  /* 0x0000000401067c10 */ /* 0x001fcc000ff1e0ff */
[----:B------:R-:W5:Y:S01]  /*0100*/  LDC R17, c[0x0][0x370] ;  /* 0x0000dc00ff117b82 */ /* 0x000f620000000800 */
[----:B----4-:R-:W-:Y:S01]  /*0110*/  IMAD.U32 R4, RZ, RZ, UR6 ;  /* 0x00000006ff047e24 */ /* 0x010fe2000f8e00ff */
[----:B------:R-:W-:Y:S01]  /*0120*/  MOV R5, UR7 ;  /* 0x0000000700057c02 */ /* 0x000fe20008000f00 */
[----:B--2---:R-:W-:-:S05]  /*0130*/  IMAD.X R7, RZ, RZ, UR5, P0 ;  /* 0x00000005ff077e24 */ /* 0x004fca00080e06ff */
[----:B------:R-:W5:Y:S08]  /*0140*/  LDC R18, c[0x0][0x374] ;  /* 0x0000dd00ff127b82 */ /* 0x000f700000000800 */
[----:B------:R-:W5:Y:S01]  /*0150*/  LDC R19, c[0x0][0x378] ;  /* 0x0000de00ff137b82 */ /* 0x000f620000000800 */
[----:B-1----:R0:W-:Y:S07]  /*0160*/  STL.128 [R1], R8 ;  /* 0x0000000801007387 */ /* 0x0021ee0000100c00 */
[----:B------:R0:W1:Y:S01]  /*0170*/  LDC.64 R2, c[0x4][R0] ;  /* 0x0100000000027b82 */ /* 0x0000620000000a00 */
[----:B---3--:R0:W-:Y:S04]  /*0180*/  STL.128 [R1+0x10], R12 ;  /* 0x0000100c01007387 */ /* 0x0081e80000100c00 */
[----:B-----5:R0:W-:Y:S02]  /*0190*/  STL.128 [R1+0x20], R16 ;  /* 0x0000201001007387 */ /* 0x0201e40000100c00 */
[----:B------:R-:W-:-:S07]  /*01a0*/  LEPC R20, `(.L_x_0) ;  /* 0x000000001014794e */ /* 0x000fce0000000000 */
[----:B01----:R-:W-:Y:S05]  /*01b0*/  CALL.ABS.NOINC R2 ;  /* 0x0000000002007343 */ /* 0x003fea0003c00000 */
.L_x_0:
[----:B------:R-:W-:Y:S05]  /*01c0*/  EXIT ;  /* 0x000000000000794d */ /* 0x000fea0003800000 */
.L_x_1:
[----:B------:R-:W-:-:S00]  /*01d0*/  BRA `(.L_x_1) ;  /* 0xfffffffc00fc7947 */ /* 0x000fc0000383ffff */
[----:B------:R-:W-:-:S00]  /*01e0*/  NOP ;  /* 0x0000000000007918 */ /* 0x000fc00000000000 */
        /* <DEDUP_REMOVED lines=9> */
.L_x_2:


//--------------------- .nv.global.init           --------------------------
	.section	.nv.global.init,"aw",@progbits
.nv.global.init:
	.type		$str,@object
	.size		$str,(.L_0 - $str)
$str:
        /*0000*/ 	.byte	0x74, 0x68, 0x72, 0x65, 0x61, 0x64, 0x49, 0x64, 0x78, 0x20, 0x3a, 0x20, 0x28, 0x25, 0x64, 0x2c
        /*0010*/ 	.byte	0x20, 0x25, 0x64, 0x2c, 0x20, 0x25, 0x64, 0x29, 0x20, 0x2f, 0x20, 0x62, 0x6c, 0x6f, 0x63, 0x6b
        /*0020*/ 	.byte	0x49, 0x64, 0x78, 0x20, 0x3a, 0x20, 0x28, 0x25, 0x64, 0x2c, 0x20, 0x25, 0x64, 0x2c, 0x20, 0x25
        /*0030*/ 	.byte	0x64, 0x29, 0x20, 0x2f, 0x20, 0x62, 0x6c, 0x6f, 0x63, 0x6b, 0x44, 0x69, 0x6d, 0x20, 0x3a, 0x20
        /*0040*/ 	.byte	0x28, 0x25, 0x64, 0x2c, 0x20, 0x25, 0x64, 0x2c, 0x20, 0x25, 0x64, 0x29, 0x20, 0x2f, 0x20, 0x67
        /*0050*/ 	.byte	0x72, 0x69, 0x64, 0x44, 0x69, 0x6d, 0x20, 0x3a, 0x20, 0x28, 0x25, 0x64, 0x2c, 0x20, 0x25, 0x64
        /*0060*/ 	.byte	0x2c, 0x20, 0x25, 0x64, 0x29, 0x20, 0x0a, 0x00
.L_0:


//--------------------- .nv.shared.reserved.0     --------------------------
	.section	.nv.shared.reserved.0,"aw",@nobits
	.weak		__nv_reservedSMEM_offset_0_alias
	.size		__nv_reservedSMEM_offset_0_alias, 0, 64
	.other		__nv_reservedSMEM_offset_0_alias,@"STO_CUDA_RESERVED_SHARED STV_DEFAULT"
__nv_reservedSMEM_offset_0_alias:
	.zero		0
	.zero		64


//--------------------- .nv.constant0._Z16checkDeviceIndexv --------------------------
	.section	.nv.constant0._Z16checkDeviceIndexv,"a",@progbits
	.sectionflags	@""
	.align	4
.nv.constant0._Z16checkDeviceIndexv:
	.zero		896


//--------------------- SYMBOLS --------------------------

	.type		.nv.reservedSmem.offset0,@object
	.size		.nv.reservedSmem.offset0,0x4
	.type		vprintf,@function
